//
// Generated by NVIDIA NVVM Compiler
//
// Compiler Build ID: CL-36424714
// Cuda compilation tools, release 13.0, V13.0.88
// Based on NVVM 20.0.0
//

.version 9.0
.target sm_100
.address_size 64

	// .globl	_Z11compMatchesPcS_iiiPi
.extern .func  (.param .b64 func_retval0) malloc
(
	.param .b64 malloc_param_0
)
;

.visible .entry _Z11compMatchesPcS_iiiPi(
	.param .u64 .ptr .align 1 _Z11compMatchesPcS_iiiPi_param_0,
	.param .u64 .ptr .align 1 _Z11compMatchesPcS_iiiPi_param_1,
	.param .u32 _Z11compMatchesPcS_iiiPi_param_2,
	.param .u32 _Z11compMatchesPcS_iiiPi_param_3,
	.param .u32 _Z11compMatchesPcS_iiiPi_param_4,
	.param .u64 .ptr .align 1 _Z11compMatchesPcS_iiiPi_param_5
)
{
	.reg .pred 	%p<41>;
	.reg .b16 	%rs<29>;
	.reg .b32 	%r<185>;
	.reg .b64 	%rd<47>;

	ld.param.u64 	%rd15, [_Z11compMatchesPcS_iiiPi_param_0];
	ld.param.u64 	%rd14, [_Z11compMatchesPcS_iiiPi_param_1];
	ld.param.u32 	%r66, [_Z11compMatchesPcS_iiiPi_param_2];
	ld.param.u32 	%r67, [_Z11compMatchesPcS_iiiPi_param_3];
	ld.param.u64 	%rd16, [_Z11compMatchesPcS_iiiPi_param_5];
	cvta.to.global.u64 	%rd1, %rd15;
	cvta.to.global.u64 	%rd17, %rd16;
	mov.u32 	%r69, %tid.x;
	mov.u32 	%r70, %ctaid.x;
	mov.u32 	%r1, %ntid.x;
	mad.lo.s32 	%r166, %r70, %r1, %r69;
	mul.wide.s32 	%rd18, %r166, 4;
	add.s64 	%rd2, %rd17, %rd18;
	mov.b32 	%r71, 0;
	st.global.u32 	[%rd2], %r71;
	setp.le.s32 	%p1, %r66, %r166;
	@%p1 bra 	$L__BB0_50;
	mov.u32 	%r72, %nctaid.x;
	mul.lo.s32 	%r3, %r72, %r1;
	mul.wide.s32 	%rd19, %r67, 4;
	add.s64 	%rd20, %rd19, 4;
	{ // callseq 0, 0
	.param .b64 param0;
	st.param.b64 	[param0], %rd20;
	.param .b64 retval0;
	call.uni (retval0), 
	malloc, 
	(
	param0
	);
	ld.param.b64 	%rd21, [retval0];
	} // callseq 0
	sub.s32 	%r165, %r66, %r166;
	cvta.to.global.u64 	%rd4, %rd14;
$L__BB0_2:
	min.s32 	%r73, %r67, %r165;
	add.s32 	%r74, %r73, 1;
	max.u32 	%r7, %r74, 2;
	add.s32 	%r8, %r7, -1;
	add.s32 	%r9, %r7, -2;
	sub.s32 	%r75, %r66, %r166;
	min.s32 	%r10, %r75, %r67;
	setp.eq.s32 	%p2, %r10, 0;
	@%p2 bra 	$L__BB0_47;
	setp.lt.u32 	%p3, %r9, 15;
	mov.b32 	%r168, 1;
	@%p3 bra 	$L__BB0_7;
	add.s64 	%rd46, %rd21, 32;
	and.b32  	%r11, %r8, -16;
	mov.b32 	%r170, 0;
$L__BB0_5:
	.pragma "nounroll";
	add.s32 	%r78, %r170, 1;
	st.u32 	[%rd46+-28], %r78;
	add.s32 	%r79, %r170, 2;
	st.u32 	[%rd46+-24], %r79;
	add.s32 	%r80, %r170, 3;
	st.u32 	[%rd46+-20], %r80;
	add.s32 	%r81, %r170, 4;
	st.u32 	[%rd46+-16], %r81;
	add.s32 	%r82, %r170, 5;
	st.u32 	[%rd46+-12], %r82;
	add.s32 	%r83, %r170, 6;
	st.u32 	[%rd46+-8], %r83;
	add.s32 	%r84, %r170, 7;
	st.u32 	[%rd46+-4], %r84;
	add.s32 	%r85, %r170, 8;
	st.u32 	[%rd46], %r85;
	add.s32 	%r86, %r170, 9;
	st.u32 	[%rd46+4], %r86;
	add.s32 	%r87, %r170, 10;
	st.u32 	[%rd46+8], %r87;
	add.s32 	%r88, %r170, 11;
	st.u32 	[%rd46+12], %r88;
	add.s32 	%r89, %r170, 12;
	st.u32 	[%rd46+16], %r89;
	add.s32 	%r90, %r170, 13;
	st.u32 	[%rd46+20], %r90;
	add.s32 	%r91, %r170, 14;
	st.u32 	[%rd46+24], %r91;
	add.s32 	%r92, %r170, 15;
	st.u32 	[%rd46+28], %r92;
	add.s32 	%r170, %r170, 16;
	st.u32 	[%rd46+32], %r170;
	add.s64 	%rd46, %rd46, 64;
	setp.eq.s32 	%p4, %r170, %r11;
	@%p4 bra 	$L__BB0_6;
	bra.uni 	$L__BB0_5;
$L__BB0_6:
	add.s32 	%r168, %r170, 1;
$L__BB0_7:
	and.b32  	%r93, %r8, 15;
	setp.eq.s32 	%p5, %r93, 0;
	@%p5 bra 	$L__BB0_17;
	add.s32 	%r14, %r7, 15;
	and.b32  	%r94, %r14, 15;
	add.s32 	%r95, %r94, -1;
	setp.lt.u32 	%p6, %r95, 7;
	@%p6 bra 	$L__BB0_10;
	mul.wide.u32 	%rd22, %r168, 4;
	add.s64 	%rd23, %rd21, %rd22;
	st.u32 	[%rd23], %r168;
	add.s32 	%r96, %r168, 1;
	st.u32 	[%rd23+4], %r96;
	add.s32 	%r97, %r168, 2;
	st.u32 	[%rd23+8], %r97;
	add.s32 	%r98, %r168, 3;
	st.u32 	[%rd23+12], %r98;
	add.s32 	%r99, %r168, 4;
	st.u32 	[%rd23+16], %r99;
	add.s32 	%r100, %r168, 5;
	st.u32 	[%rd23+20], %r100;
	add.s32 	%r101, %r168, 6;
	st.u32 	[%rd23+24], %r101;
	add.s32 	%r102, %r168, 7;
	st.u32 	[%rd23+28], %r102;
	add.s32 	%r168, %r168, 8;
$L__BB0_10:
	and.b32  	%r103, %r14, 7;
	setp.eq.s32 	%p7, %r103, 0;
	@%p7 bra 	$L__BB0_17;
	add.s32 	%r104, %r7, 7;
	and.b32  	%r17, %r104, 3;
	and.b32  	%r105, %r104, 7;
	add.s32 	%r106, %r105, -1;
	setp.lt.u32 	%p8, %r106, 3;
	@%p8 bra 	$L__BB0_13;
	mul.wide.u32 	%rd24, %r168, 4;
	add.s64 	%rd25, %rd21, %rd24;
	st.u32 	[%rd25], %r168;
	add.s32 	%r107, %r168, 1;
	st.u32 	[%rd25+4], %r107;
	add.s32 	%r108, %r168, 2;
	st.u32 	[%rd25+8], %r108;
	add.s32 	%r109, %r168, 3;
	st.u32 	[%rd25+12], %r109;
	add.s32 	%r168, %r168, 4;
$L__BB0_13:
	setp.eq.s32 	%p9, %r17, 0;
	@%p9 bra 	$L__BB0_17;
	mul.wide.u32 	%rd26, %r168, 4;
	add.s64 	%rd6, %rd21, %rd26;
	st.u32 	[%rd6], %r168;
	setp.eq.s32 	%p10, %r17, 1;
	@%p10 bra 	$L__BB0_17;
	add.s32 	%r110, %r168, 1;
	st.u32 	[%rd6+4], %r110;
	setp.eq.s32 	%p11, %r17, 2;
	@%p11 bra 	$L__BB0_17;
	add.s32 	%r111, %r168, 2;
	st.u32 	[%rd6+8], %r111;
$L__BB0_17:
	and.b32  	%r20, %r8, 3;
	and.b32  	%r21, %r8, -4;
	mov.b32 	%r171, 1;
$L__BB0_18:
	add.s32 	%r114, %r7, -2;
	setp.lt.u32 	%p12, %r114, 3;
	st.u32 	[%rd21], %r171;
	add.s32 	%r173, %r171, -1;
	add.s32 	%r115, %r173, %r166;
	cvt.u64.u32 	%rd27, %r115;
	add.s64 	%rd9, %rd4, %rd27;
	mov.b32 	%r181, 1;
	mov.u32 	%r172, %r171;
	@%p12 bra 	$L__BB0_33;
	mov.b32 	%r174, 1;
	mov.u32 	%r172, %r171;
$L__BB0_20:
	mul.wide.u32 	%rd28, %r174, 4;
	add.s64 	%rd10, %rd21, %rd28;
	ld.u32 	%r29, [%rd10];
	add.s32 	%r117, %r174, -1;
	cvt.u64.u32 	%rd29, %r117;
	setp.ge.s32 	%p13, %r29, %r172;
	add.s64 	%rd11, %rd1, %rd29;
	@%p13 bra 	$L__BB0_22;
	add.s32 	%r121, %r29, 1;
	ld.global.u8 	%rs3, [%rd11];
	ld.global.u8 	%rs4, [%rd9];
	setp.ne.s16 	%p15, %rs3, %rs4;
	selp.u32 	%r122, 1, 0, %p15;
	add.s32 	%r123, %r173, %r122;
	min.u32 	%r175, %r121, %r123;
	bra.uni 	$L__BB0_23;
$L__BB0_22:
	add.s32 	%r118, %r172, 1;
	ld.global.u8 	%rs1, [%rd11];
	ld.global.u8 	%rs2, [%rd9];
	setp.ne.s16 	%p14, %rs1, %rs2;
	selp.u32 	%r119, 1, 0, %p14;
	add.s32 	%r120, %r173, %r119;
	min.u32 	%r175, %r118, %r120;
$L__BB0_23:
	st.u32 	[%rd10], %r175;
	ld.u32 	%r33, [%rd10+4];
	setp.lt.s32 	%p16, %r33, %r175;
	@%p16 bra 	$L__BB0_25;
	add.s32 	%r124, %r175, 1;
	ld.global.u8 	%rs5, [%rd11+1];
	ld.global.u8 	%rs6, [%rd9];
	setp.ne.s16 	%p17, %rs5, %rs6;
	selp.u32 	%r125, 1, 0, %p17;
	add.s32 	%r126, %r29, %r125;
	min.u32 	%r176, %r124, %r126;
	bra.uni 	$L__BB0_26;
$L__BB0_25:
	add.s32 	%r127, %r33, 1;
	ld.global.u8 	%rs7, [%rd11+1];
	ld.global.u8 	%rs8, [%rd9];
	setp.ne.s16 	%p18, %rs7, %rs8;
	selp.u32 	%r128, 1, 0, %p18;
	add.s32 	%r129, %r29, %r128;
	min.u32 	%r176, %r127, %r129;
$L__BB0_26:
	st.u32 	[%rd10+4], %r176;
	ld.u32 	%r37, [%rd10+8];
	setp.lt.s32 	%p19, %r37, %r176;
	@%p19 bra 	$L__BB0_28;
	add.s32 	%r130, %r176, 1;
	ld.global.u8 	%rs9, [%rd11+2];
	ld.global.u8 	%rs10, [%rd9];
	setp.ne.s16 	%p20, %rs9, %rs10;
	selp.u32 	%r131, 1, 0, %p20;
	add.s32 	%r132, %r33, %r131;
	min.u32 	%r177, %r130, %r132;
	bra.uni 	$L__BB0_29;
$L__BB0_28:
	add.s32 	%r133, %r37, 1;
	ld.global.u8 	%rs11, [%rd11+2];
	ld.global.u8 	%rs12, [%rd9];
	setp.ne.s16 	%p21, %rs11, %rs12;
	selp.u32 	%r134, 1, 0, %p21;
	add.s32 	%r135, %r33, %r134;
	min.u32 	%r177, %r133, %r135;
$L__BB0_29:
	st.u32 	[%rd10+8], %r177;
	ld.u32 	%r173, [%rd10+12];
	setp.lt.s32 	%p22, %r173, %r177;
	@%p22 bra 	$L__BB0_31;
	add.s32 	%r136, %r177, 1;
	ld.global.u8 	%rs13, [%rd11+3];
	ld.global.u8 	%rs14, [%rd9];
	setp.ne.s16 	%p23, %rs13, %rs14;
	selp.u32 	%r137, 1, 0, %p23;
	add.s32 	%r138, %r37, %r137;
	min.u32 	%r172, %r136, %r138;
	bra.uni 	$L__BB0_32;
$L__BB0_31:
	add.s32 	%r139, %r173, 1;
	ld.global.u8 	%rs15, [%rd11+3];
	ld.global.u8 	%rs16, [%rd9];
	setp.ne.s16 	%p24, %rs15, %rs16;
	selp.u32 	%r140, 1, 0, %p24;
	add.s32 	%r141, %r37, %r140;
	min.u32 	%r172, %r139, %r141;
$L__BB0_32:
	st.u32 	[%rd10+12], %r172;
	add.s32 	%r181, %r174, 4;
	add.s32 	%r142, %r174, 3;
	setp.ne.s32 	%p25, %r142, %r21;
	mov.u32 	%r174, %r181;
	@%p25 bra 	$L__BB0_20;
$L__BB0_33:
	setp.eq.s32 	%p26, %r20, 0;
	@%p26 bra 	$L__BB0_46;
	mul.wide.u32 	%rd30, %r181, 4;
	add.s64 	%rd12, %rd21, %rd30;
	ld.u32 	%r49, [%rd12];
	add.s32 	%r50, %r181, -1;
	setp.lt.s32 	%p27, %r49, %r172;
	@%p27 bra 	$L__BB0_36;
	cvt.u64.u32 	%rd31, %r50;
	add.s32 	%r143, %r172, 1;
	add.s64 	%rd32, %rd1, %rd31;
	ld.global.u8 	%rs17, [%rd32];
	ld.global.u8 	%rs18, [%rd9];
	setp.ne.s16 	%p28, %rs17, %rs18;
	selp.u32 	%r144, 1, 0, %p28;
	add.s32 	%r145, %r173, %r144;
	min.u32 	%r182, %r143, %r145;
	bra.uni 	$L__BB0_37;
$L__BB0_36:
	cvt.u64.u32 	%rd33, %r50;
	add.s32 	%r146, %r49, 1;
	add.s64 	%rd34, %rd1, %rd33;
	ld.global.u8 	%rs19, [%rd34];
	ld.global.u8 	%rs20, [%rd9];
	setp.ne.s16 	%p29, %rs19, %rs20;
	selp.u32 	%r147, 1, 0, %p29;
	add.s32 	%r148, %r173, %r147;
	min.u32 	%r182, %r146, %r148;
$L__BB0_37:
	setp.eq.s32 	%p30, %r20, 1;
	st.u32 	[%rd12], %r182;
	@%p30 bra 	$L__BB0_46;
	add.s32 	%r54, %r181, 1;
	mul.wide.u32 	%rd35, %r54, 4;
	add.s64 	%rd13, %rd21, %rd35;
	ld.u32 	%r55, [%rd13];
	setp.lt.s32 	%p31, %r55, %r182;
	@%p31 bra 	$L__BB0_40;
	cvt.u64.u32 	%rd36, %r181;
	add.s32 	%r149, %r182, 1;
	add.s64 	%rd37, %rd1, %rd36;
	ld.global.u8 	%rs21, [%rd37];
	ld.global.u8 	%rs22, [%rd9];
	setp.ne.s16 	%p32, %rs21, %rs22;
	selp.u32 	%r150, 1, 0, %p32;
	add.s32 	%r151, %r49, %r150;
	min.u32 	%r183, %r149, %r151;
	bra.uni 	$L__BB0_41;
$L__BB0_40:
	cvt.u64.u32 	%rd38, %r181;
	add.s32 	%r152, %r55, 1;
	add.s64 	%rd39, %rd1, %rd38;
	ld.global.u8 	%rs23, [%rd39];
	ld.global.u8 	%rs24, [%rd9];
	setp.ne.s16 	%p33, %rs23, %rs24;
	selp.u32 	%r153, 1, 0, %p33;
	add.s32 	%r154, %r49, %r153;
	min.u32 	%r183, %r152, %r154;
$L__BB0_41:
	setp.eq.s32 	%p34, %r20, 2;
	st.u32 	[%rd13], %r183;
	@%p34 bra 	$L__BB0_46;
	ld.u32 	%r59, [%rd12+8];
	setp.lt.s32 	%p35, %r59, %r183;
	@%p35 bra 	$L__BB0_44;
	cvt.u64.u32 	%rd40, %r54;
	add.s32 	%r155, %r183, 1;
	add.s64 	%rd41, %rd1, %rd40;
	ld.global.u8 	%rs25, [%rd41];
	ld.global.u8 	%rs26, [%rd9];
	setp.ne.s16 	%p36, %rs25, %rs26;
	selp.u32 	%r156, 1, 0, %p36;
	add.s32 	%r157, %r55, %r156;
	min.u32 	%r184, %r155, %r157;
	bra.uni 	$L__BB0_45;
$L__BB0_44:
	cvt.u64.u32 	%rd42, %r54;
	add.s32 	%r158, %r59, 1;
	add.s64 	%rd43, %rd1, %rd42;
	ld.global.u8 	%rs27, [%rd43];
	ld.global.u8 	%rs28, [%rd9];
	setp.ne.s16 	%p37, %rs27, %rs28;
	selp.u32 	%r159, 1, 0, %p37;
	add.s32 	%r160, %r55, %r159;
	min.u32 	%r184, %r158, %r160;
$L__BB0_45:
	st.u32 	[%rd12+8], %r184;
$L__BB0_46:
	add.s32 	%r171, %r171, 1;
	setp.ne.s32 	%p38, %r171, %r7;
	@%p38 bra 	$L__BB0_18;
$L__BB0_47:
	ld.param.u32 	%r164, [_Z11compMatchesPcS_iiiPi_param_4];
	mul.wide.s32 	%rd44, %r10, 4;
	add.s64 	%rd45, %rd21, %rd44;
	ld.u32 	%r161, [%rd45];
	setp.gt.s32 	%p39, %r161, %r164;
	@%p39 bra 	$L__BB0_49;
	ld.global.u32 	%r162, [%rd2];
	add.s32 	%r163, %r162, 1;
	st.global.u32 	[%rd2], %r163;
$L__BB0_49:
	add.s32 	%r166, %r166, %r3;
	setp.lt.s32 	%p40, %r166, %r66;
	sub.s32 	%r165, %r165, %r3;
	@%p40 bra 	$L__BB0_2;
$L__BB0_50:
	ret;

}


// ===== COMPILED SASS (sm_100) =====

	.target	sm_100

	.elftype	@"ET_EXEC"


//--------------------- .note.nv.tkinfo           --------------------------
	.section	.note.nv.tkinfo,"",@"SHT_NOTE"
	.sectionflags	@"SHF_NOTE_NV_TKINFO"
	.tkinfo
        /*0018*/ 	.word	0x00000002
        /*0030*/ 	.string	""
        /*0030*/ 	.string	"ptxas"
        /*0030*/ 	.string	"Cuda compilation tools, release 13.0, V13.0.88"
        /*0030*/ 	.string	"Build cuda_13.0.r13.0/compiler.36424714_0"
        /*0030*/ 	.string	"-arch sm_100 -m 64 "



//--------------------- .note.nv.cuinfo           --------------------------
	.section	.note.nv.cuinfo,"",@"SHT_NOTE"
	.sectionflags	@"SHF_NOTE_NV_CUINFO"
        /*0018*/ 	.short	0x0002
        /*001a*/ 	.short	0x0064
        /*001c*/ 	.short	0x0082
	.zero		2


//--------------------- .nv.info                  --------------------------
	.section	.nv.info,"",@"SHT_CUDA_INFO"
	.align	4


	//----- nvinfo : EIATTR_REGCOUNT
	.align		4
        /*0000*/ 	.byte	0x04, 0x2f
        /*0002*/ 	.short	(.L_1 - .L_0)
	.align		4
.L_0:
        /*0004*/ 	.word	index@(_Z11compMatchesPcS_iiiPi)
        /*0008*/ 	.word	0x00000020


	//----- nvinfo : EIATTR_FRAME_SIZE
	.align		4
.L_1:
        /*000c*/ 	.byte	0x04, 0x11
        /*000e*/ 	.short	(.L_3 - .L_2)
	.align		4
.L_2:
        /*0010*/ 	.word	index@(_Z11compMatchesPcS_iiiPi)
        /*0014*/ 	.word	0x00000000


	//----- nvinfo : EIATTR_MIN_STACK_SIZE
	.align		4
.L_3:
        /*0018*/ 	.byte	0x04, 0x12
        /*001a*/ 	.short	(.L_5 - .L_4)
	.align		4
.L_4:
        /*001c*/ 	.word	index@(_Z11compMatchesPcS_iiiPi)
        /*0020*/ 	.word	0x00000000
.L_5:


//--------------------- .nv.compat                --------------------------
	.section	.nv.compat,"",@"SHT_CUDA_COMPAT_INFO"
	.align	4
        /*0000*/ 	.byte	0x02, 0x09, 0x00, 0x00, 0x02, 0x02, 0x01, 0x00, 0x02, 0x05, 0x05, 0x00, 0x03, 0x07, 0x01, 0x01
        /*0010*/ 	.byte	0x02, 0x03, 0x00, 0x00, 0x02, 0x06, 0x01, 0x00, 0x04, 0x0b, 0x08, 0x00, 0x09, 0x00, 0x00, 0x00
        /*0020*/ 	.byte	0x00, 0x00, 0x00, 0x00


//--------------------- .nv.info._Z11compMatchesPcS_iiiPi --------------------------
	.section	.nv.info._Z11compMatchesPcS_iiiPi,"",@"SHT_CUDA_INFO"
	.sectionflags	@""
	.align	4


	//----- nvinfo : EIATTR_CUDA_API_VERSION
	.align		4
        /*0000*/ 	.byte	0x04, 0x37
        /*0002*/ 	.short	(.L_7 - .L_6)
.L_6:
        /*0004*/ 	.word	0x00000082


	//----- nvinfo : EIATTR_KPARAM_INFO
	.align		4
.L_7:
        /*0008*/ 	.byte	0x04, 0x17
        /*000a*/ 	.short	(.L_9 - .L_8)
.L_8:
        /*000c*/ 	.word	0x00000000
        /*0010*/ 	.short	0x0005
        /*0012*/ 	.short	0x0020
        /*0014*/ 	.byte	0x00, 0xf5, 0x21, 0x00


	//----- nvinfo : EIATTR_KPARAM_INFO
	.align		4
.L_9:
        /*0018*/ 	.byte	0x04, 0x17
        /*001a*/ 	.short	(.L_11 - .L_10)
.L_10:
        /*001c*/ 	.word	0x00000000
        /*0020*/ 	.short	0x0004
        /*0022*/ 	.short	0x0018
        /*0024*/ 	.byte	0x00, 0xf0, 0x11, 0x00


	//----- nvinfo : EIATTR_KPARAM_INFO
	.align		4
.L_11:
        /*0028*/ 	.byte	0x04, 0x17
        /*002a*/ 	.short	(.L_13 - .L_12)
.L_12:
        /*002c*/ 	.word	0x00000000
        /*0030*/ 	.short	0x0003
        /*0032*/ 	.short	0x0014
        /*0034*/ 	.byte	0x00, 0xf0, 0x11, 0x00


	//----- nvinfo : EIATTR_KPARAM_INFO
	.align		4
.L_13:
        /*0038*/ 	.byte	0x04, 0x17
        /*003a*/ 	.short	(.L_15 - .L_14)
.L_14:
        /*003c*/ 	.word	0x00000000
        /*0040*/ 	.short	0x0002
        /*0042*/ 	.short	0x0010
        /*0044*/ 	.byte	0x00, 0xf0, 0x11, 0x00


	//----- nvinfo : EIATTR_KPARAM_INFO
	.align		4
.L_15:
        /*0048*/ 	.byte	0x04, 0x17
        /*004a*/ 	.short	(.L_17 - .L_16)
.L_16:
        /*004c*/ 	.word	0x00000000
        /*0050*/ 	.short	0x0001
        /*0052*/ 	.short	0x0008
        /*0054*/ 	.byte	0x00, 0xf5, 0x21, 0x00


	//----- nvinfo : EIATTR_KPARAM_INFO
	.align		4
.L_17:
        /*0058*/ 	.byte	0x04, 0x17
        /*005a*/ 	.short	(.L_19 - .L_18)
.L_18:
        /*005c*/ 	.word	0x00000000
        /*0060*/ 	.short	0x0000
        /*0062*/ 	.short	0x0000
        /*0064*/ 	.byte	0x00, 0xf5, 0x21, 0x00


	//----- nvinfo : EIATTR_SPARSE_MMA_MASK
	.align		4
.L_19:
        /*0068*/ 	.byte	0x03, 0x50
        /*006a*/ 	.short	0x0000


	//----- nvinfo : EIATTR_MAXREG_COUNT
	.align		4
        /*006c*/ 	.byte	0x03, 0x1b
        /*006e*/ 	.short	0x00ff


	//----- nvinfo : EIATTR_EXTERNS
	.align		4
        /*0070*/ 	.byte	0x04, 0x0f
        /*0072*/ 	.short	(.L_21 - .L_20)


	//   ....[0]....
	.align		4
.L_20:
        /*0074*/ 	.word	index@(malloc)


	//----- nvinfo : EIATTR_MERCURY_ISA_VERSION
	.align		4
.L_21:
        /*0078*/ 	.byte	0x03, 0x5f
        /*007a*/ 	.short	0x0101


	//----- nvinfo : EIATTR_VRC_CTA_INIT_COUNT
	.align		4
        /*007c*/ 	.byte	0x02, 0x4a
	.zero		1
	.zero		1


	//----- nvinfo : EIATTR_SYSCALL_OFFSETS
	.align		4
        /*0080*/ 	.byte	0x04, 0x46
        /*0082*/ 	.short	(.L_23 - .L_22)


	//   ....[0]....
.L_22:
        /*0084*/ 	.word	0x000001a0


	//----- nvinfo : EIATTR_EXIT_INSTR_OFFSETS
	.align		4
.L_23:
        /*0088*/ 	.byte	0x04, 0x1c
        /*008a*/ 	.short	(.L_25 - .L_24)


	//   ....[0]....
.L_24:
        /*008c*/ 	.word	0x000000b0


	//   ....[1]....
        /*0090*/ 	.word	0x000013e0


	//----- nvinfo : EIATTR_CRS_STACK_SIZE
	.align		4
.L_25:
        /*0094*/ 	.byte	0x04, 0x1e
        /*0096*/ 	.short	(.L_27 - .L_26)
.L_26:
        /*0098*/ 	.word	0x00000000


	//----- nvinfo : EIATTR_CBANK_PARAM_SIZE
	.align		4
.L_27:
        /*009c*/ 	.byte	0x03, 0x19
        /*009e*/ 	.short	0x0028


	//----- nvinfo : EIATTR_PARAM_CBANK
	.align		4
        /*00a0*/ 	.byte	0x04, 0x0a
        /*00a2*/ 	.short	(.L_29 - .L_28)
	.align		4
.L_28:
        /*00a4*/ 	.word	index@(.nv.constant0._Z11compMatchesPcS_iiiPi)
        /*00a8*/ 	.short	0x0380
        /*00aa*/ 	.short	0x0028


	//----- nvinfo : EIATTR_SW_WAR
	.align		4
.L_29:
        /*00ac*/ 	.byte	0x04, 0x36
        /*00ae*/ 	.short	(.L_31 - .L_30)
.L_30:
        /*00b0*/ 	.word	0x00000008
.L_31:


//--------------------- .nv.callgraph             --------------------------
	.section	.nv.callgraph,"",@"SHT_CUDA_CALLGRAPH"
	.align	4
	.sectionentsize	8
	.align		4
        /*0000*/ 	.word	0x00000000
	.align		4
        /*0004*/ 	.word	0xffffffff
	.align		4
        /*0008*/ 	.word	index@(_Z11compMatchesPcS_iiiPi)
	.align		4
        /*000c*/ 	.word	index@(malloc)
	.align		4
        /*0010*/ 	.word	0x00000000
	.align		4
        /*0014*/ 	.word	0xfffffffe
	.align		4
        /*0018*/ 	.word	0x00000000
	.align		4
        /*001c*/ 	.word	0xfffffffd
	.align		4
        /*0020*/ 	.word	0x00000000
	.align		4
        /*0024*/ 	.word	0xfffffffc


//--------------------- .nv.constant4             --------------------------
	.section	.nv.constant4,"a",@progbits
	.align	8
	.align		8
.nv.constant4:
        /*0000*/ 	.dword	malloc


//--------------------- .text._Z11compMatchesPcS_iiiPi --------------------------
	.section	.text._Z11compMatchesPcS_iiiPi,"ax",@progbits
	.align	128
        .global         _Z11compMatchesPcS_iiiPi
        .type           _Z11compMatchesPcS_iiiPi,@function
        .size           _Z11compMatchesPcS_iiiPi,(.L_x_22 - _Z11compMatchesPcS_iiiPi)
        .other          _Z11compMatchesPcS_iiiPi,@"STO_CUDA_ENTRY STV_DEFAULT"
_Z11compMatchesPcS_iiiPi:
.text._Z11compMatchesPcS_iiiPi:
[----:B------:R-:W0:Y:S01]  /*0000*/  LDC R1, c[0x0][0x37c] ;  /* 0x0000df00ff017b82 */ /* 0x000e220000000800 */
[----:B------:R-:W1:Y:S07]  /*0010*/  S2R R19, SR_TID.X ;  /* 0x0000000000137919 */ /* 0x000e6e0000002100 */
[----:B------:R-:W1:Y:S01]  /*0020*/  S2UR UR4, SR_CTAID.X ;  /* 0x00000000000479c3 */ /* 0x000e620000002500 */
[----:B------:R-:W2:Y:S01]  /*0030*/  LDCU UR5, c[0x0][0x390] ;  /* 0x00007200ff0577ac */ /* 0x000ea20008000800 */
[----:B------:R-:W3:Y:S06]  /*0040*/  LDCU.64 UR36, c[0x0][0x358] ;  /* 0x00006b00ff2477ac */ /* 0x000eec0008000a00 */
[----:B------:R-:W1:Y:S08]  /*0050*/  LDC R18, c[0x0][0x360] ;  /* 0x0000d800ff127b82 */ /* 0x000e700000000800 */
[----:B------:R-:W4:Y:S01]  /*0060*/  LDC.64 R16, c[0x0][0x3a0] ;  /* 0x0000e800ff107b82 */ /* 0x000f220000000a00 */
[----:B-1----:R-:W-:-:S05]  /*0070*/  IMAD R19, R18, UR4, R19 ;  /* 0x0000000412137c24 */ /* 0x002fca000f8e0213 */
[C---:B--2---:R-:W-:Y:S01]  /*0080*/  ISETP.GE.AND P0, PT, R19.reuse, UR5, PT ;  /* 0x0000000513007c0c */ /* 0x044fe2000bf06270 */
[----:B----4-:R-:W-:-:S05]  /*0090*/  IMAD.WIDE R16, R19, 0x4, R16 ;  /* 0x0000000413107825 */ /* 0x010fca00078e0210 */
[----:B---3--:R1:W-:Y:S07]  /*00a0*/  STG.E desc[UR36][R16.64], RZ ;  /* 0x000000ff10007986 */ /* 0x0083ee000c101924 */
[----:B0-----:R-:W-:Y:S05]  /*00b0*/  @P0 EXIT ;  /* 0x000000000000094d */ /* 0x001fea0003800000 */
[----:B------:R-:W0:Y:S01]  /*00c0*/  LDCU UR6, c[0x0][0x394] ;  /* 0x00007280ff0677ac */ /* 0x000e220008000800 */
[----:B------:R-:W-:Y:S01]  /*00d0*/  MOV R0, 0x0 ;  /* 0x0000000000007802 */ /* 0x000fe20000000f00 */
[----:B------:R-:W2:Y:S03]  /*00e0*/  LDCU UR7, c[0x0][0x370] ;  /* 0x00006e00ff0777ac */ /* 0x000ea60008000800 */
[----:B------:R3:W4:Y:S01]  /*00f0*/  LDC.64 R2, c[0x4][R0] ;  /* 0x0100000000027b82 */ /* 0x0007220000000a00 */
[----:B------:R-:W-:Y:S01]  /*0100*/  UMOV UR4, 0x4 ;  /* 0x0000000400047882 */ /* 0x000fe20000000000 */
[----:B------:R-:W-:Y:S02]  /*0110*/  UMOV UR5, 0x0 ;  /* 0x0000000000057882 */ /* 0x000fe40000000000 */
[----:B0-----:R-:W-:Y:S01]  /*0120*/  UIMAD.WIDE UR4, UR6, 0x4, UR4 ;  /* 0x00000004060478a5 */ /* 0x001fe2000f8e0204 */
[----:B--2---:R-:W-:-:S05]  /*0130*/  IMAD R18, R18, UR7, RZ ;  /* 0x0000000712127c24 */ /* 0x004fca000f8e02ff */
[----:B------:R-:W-:Y:S02]  /*0140*/  IMAD.U32 R7, RZ, RZ, UR5 ;  /* 0x00000005ff077e24 */ /* 0x000fe4000f8e00ff */
[----:B------:R-:W-:Y:S02]  /*0150*/  IMAD.U32 R5, RZ, RZ, UR5 ;  /* 0x00000005ff057e24 */ /* 0x000fe4000f8e00ff */
[----:B------:R-:W-:Y:S01]  /*0160*/  IMAD.U32 R4, RZ, RZ, UR4 ;  /* 0x00000004ff047e24 */ /* 0x000fe2000f8e00ff */
[----:B------:R-:W-:Y:S01]  /*0170*/  MOV R5, R7 ;  /* 0x0000000700057202 */ /* 0x000fe20000000f00 */
[----:B---3--:R-:W-:-:S07]  /*0180*/  IMAD.U32 R6, RZ, RZ, UR4 ;  /* 0x00000004ff067e24 */ /* 0x008fce000f8e00ff */
[----:B------:R-:W-:-:S07]  /*0190*/  LEPC R20, `(.L_x_0) ;  /* 0x000000001014794e */ /* 0x000fce0000000000 */
[----:B-1--4-:R-:W-:Y:S05]  /*01a0*/  CALL.ABS.NOINC R2 ;  /* 0x0000000002007343 */ /* 0x012fea0003c00000 */
.L_x_0:
[----:B------:R-:W0:Y:S02]  /*01b0*/  LDCU UR4, c[0x0][0x390] ;  /* 0x00007200ff0477ac */ /* 0x000e240008000800 */
[----:B0-----:R-:W-:-:S07]  /*01c0*/  IADD3 R0, PT, PT, -R19, UR4, RZ ;  /* 0x0000000413007c10 */ /* 0x001fce000fffe1ff */
.L_x_20:
[----:B------:R-:W0:Y:S01]  /*01d0*/  LDC.64 R6, c[0x0][0x390] ;  /* 0x0000e400ff067b82 */ /* 0x000e220000000a00 */
[----:B------:R-:W-:Y:S01]  /*01e0*/  IMAD.MOV R15, RZ, RZ, -R19 ;  /* 0x000000ffff0f7224 */ /* 0x000fe200078e0a13 */
[----:B------:R-:W-:Y:S01]  /*01f0*/  BSSY.RECONVERGENT B0, `(.L_x_1) ;  /* 0x0000112000007945 */ /* 0x000fe20003800200 */
[----:B------:R-:W-:-:S03]  /*0200*/  IMAD.MOV.U32 R3, RZ, RZ, 0x1 ;  /* 0x00000001ff037424 */ /* 0x000fc600078e00ff */
[----:B0-----:R-:W-:Y:S02]  /*0210*/  VIADDMNMX R15, R15, R6, R7, PT ;  /* 0x000000060f0f7246 */ /* 0x001fe40003800107 */
[----:B------:R-:W-:Y:S02]  /*0220*/  VIMNMX R14, PT, PT, R0, R7, PT ;  /* 0x00000007000e7248 */ /* 0x000fe40003fe0100 */
[----:B------:R-:W-:Y:S02]  /*0230*/  ISETP.NE.AND P0, PT, R15, RZ, PT ;  /* 0x000000ff0f00720c */ /* 0x000fe40003f05270 */
[----:B------:R-:W-:-:S11]  /*0240*/  VIADDMNMX.U32 R14, R14, R3, 0x2, !PT ;  /* 0x000000020e0e7446 */ /* 0x000fd60007800003 */
[----:B------:R-:W-:Y:S05]  /*0250*/  @!P0 BRA `(.L_x_2) ;  /* 0x00000010002c8947 */ /* 0x000fea0003800000 */
[C---:B------:R-:W-:Y:S01]  /*0260*/  VIADD R2, R14.reuse, 0xfffffffe ;  /* 0xfffffffe0e027836 */ /* 0x040fe20000000000 */
[----:B------:R-:W-:Y:S01]  /*0270*/  BSSY.RECONVERGENT B1, `(.L_x_3) ;  /* 0x0000032000017945 */ /* 0x000fe20003800200 */
[----:B------:R-:W-:Y:S02]  /*0280*/  HFMA2 R7, -RZ, RZ, 0, 5.9604644775390625e-08 ;  /* 0x00000001ff077431 */ /* 0x000fe400000001ff */
[----:B------:R-:W-:Y:S01]  /*0290*/  VIADD R12, R14, 0xffffffff ;  /* 0xffffffff0e0c7836 */ /* 0x000fe20000000000 */
[----:B------:R-:W-:-:S13]  /*02a0*/  ISETP.GE.U32.AND P0, PT, R2, 0xf, PT ;  /* 0x0000000f0200780c */ /* 0x000fda0003f06070 */
[----:B------:R-:W-:Y:S05]  /*02b0*/  @!P0 BRA `(.L_x_4) ;  /* 0x0000000000b48947 */ /* 0x000fea0003800000 */
[----:B------:R-:W-:Y:S01]  /*02c0*/  IADD3 R8, P0, PT, R4, 0x20, RZ ;  /* 0x0000002004087810 */ /* 0x000fe20007f1e0ff */
[----:B------:R-:W-:Y:S01]  /*02d0*/  BSSY.RECONVERGENT B2, `(.L_x_5) ;  /* 0x000002a000027945 */ /* 0x000fe20003800200 */
[----:B------:R-:W-:Y:S01]  /*02e0*/  LOP3.LUT R6, R12, 0xfffffff0, RZ, 0xc0, !PT ;  /* 0xfffffff00c067812 */ /* 0x000fe200078ec0ff */
[----:B------:R-:W-:Y:S02]  /*02f0*/  IMAD.MOV.U32 R7, RZ, RZ, RZ ;  /* 0x000000ffff077224 */ /* 0x000fe400078e00ff */
[----:B------:R-:W-:-:S08]  /*0300*/  IMAD.X R25, RZ, RZ, R5, P0 ;  /* 0x000000ffff197224 */ /* 0x000fd000000e0605 */
.L_x_6:
[C---:B------:R-:W-:Y:S01]  /*0310*/  VIADD R9, R7.reuse, 0x1 ;  /* 0x0000000107097836 */ /* 0x040fe20000000000 */
[----:B------:R-:W-:Y:S01]  /*0320*/  MOV R3, R25 ;  /* 0x0000001900037202 */ /* 0x000fe20000000f00 */
[----:B------:R-:W-:Y:S01]  /*0330*/  IMAD.MOV.U32 R2, RZ, RZ, R8 ;  /* 0x000000ffff027224 */ /* 0x000fe200078e0008 */
[C---:B------:R-:W-:Y:S01]  /*0340*/  IADD3 R25, PT, PT, R7.reuse, 0x6, RZ ;  /* 0x0000000607197810 */ /* 0x040fe20007ffe0ff */
[C---:B------:R-:W-:Y:S01]  /*0350*/  VIADD R11, R7.reuse, 0x2 ;  /* 0x00000002070b7836 */ /* 0x040fe20000000000 */
[C---:B------:R-:W-:Y:S01]  /*0360*/  IADD3 R10, PT, PT, R7.reuse, 0xb, RZ ;  /* 0x0000000b070a7810 */ /* 0x040fe20007ffe0ff */
[C---:B------:R-:W-:Y:S01]  /*0370*/  VIADD R13, R7.reuse, 0x3 ;  /* 0x00000003070d7836 */ /* 0x040fe20000000000 */
[----:B------:R0:W-:Y:S01]  /*0380*/  ST.E desc[UR36][R2.64+-0x1c], R9 ;  /* 0xffffe40902007985 */ /* 0x0001e2000c101924 */
[C---:B------:R-:W-:Y:S02]  /*0390*/  VIADD R21, R7.reuse, 0x4 ;  /* 0x0000000407157836 */ /* 0x040fe40000000000 */
[C---:B------:R-:W-:Y:S01]  /*03a0*/  VIADD R23, R7.reuse, 0x5 ;  /* 0x0000000507177836 */ /* 0x040fe20000000000 */
[----:B------:R1:W-:Y:S01]  /*03b0*/  ST.E desc[UR36][R2.64+-0x18], R11 ;  /* 0xffffe80b02007985 */ /* 0x0003e2000c101924 */
[----:B------:R-:W-:-:S02]  /*03c0*/  VIADD R27, R7, 0x7 ;  /* 0x00000007071b7836 */ /* 0x000fc40000000000 */
[C---:B------:R-:W-:Y:S01]  /*03d0*/  VIADD R29, R7.reuse, 0x8 ;  /* 0x00000008071d7836 */ /* 0x040fe20000000000 */
[----:B------:R2:W-:Y:S01]  /*03e0*/  ST.E desc[UR36][R2.64+-0x14], R13 ;  /* 0xffffec0d02007985 */ /* 0x0005e2000c101924 */
[----:B------:R-:W-:-:S03]  /*03f0*/  VIADD R8, R7, 0xa ;  /* 0x0000000a07087836 */ /* 0x000fc60000000000 */
[----:B------:R3:W-:Y:S01]  /*0400*/  ST.E desc[UR36][R2.64+-0x10], R21 ;  /* 0xfffff01502007985 */ /* 0x0007e2000c101924 */
[----:B0-----:R-:W-:-:S03]  /*0410*/  VIADD R9, R7, 0x9 ;  /* 0x0000000907097836 */ /* 0x001fc60000000000 */
[----:B------:R0:W-:Y:S01]  /*0420*/  ST.E desc[UR36][R2.64+-0xc], R23 ;  /* 0xfffff41702007985 */ /* 0x0001e2000c101924 */
[C---:B-1----:R-:W-:Y:S02]  /*0430*/  VIADD R11, R7.reuse, 0xc ;  /* 0x0000000c070b7836 */ /* 0x042fe40000000000 */
[C---:B--2---:R-:W-:Y:S01]  /*0440*/  VIADD R13, R7.reuse, 0xd ;  /* 0x0000000d070d7836 */ /* 0x044fe20000000000 */
[----:B------:R-:W-:Y:S01]  /*0450*/  ST.E desc[UR36][R2.64+-0x4], R27 ;  /* 0xfffffc1b02007985 */ /* 0x000fe2000c101924 */
[----:B---3--:R-:W-:-:S03]  /*0460*/  VIADD R21, R7, 0xe ;  /* 0x0000000e07157836 */ /* 0x008fc60000000000 */
[----:B------:R-:W-:Y:S01]  /*0470*/  ST.E desc[UR36][R2.64], R29 ;  /* 0x0000001d02007985 */ /* 0x000fe2000c101924 */
[C---:B0-----:R-:W-:Y:S01]  /*0480*/  VIADD R23, R7.reuse, 0xf ;  /* 0x0000000f07177836 */ /* 0x041fe20000000000 */
[----:B------:R-:W-:Y:S02]  /*0490*/  IADD3 R7, PT, PT, R7, 0x10, RZ ;  /* 0x0000001007077810 */ /* 0x000fe40007ffe0ff */
[----:B------:R-:W-:Y:S02]  /*04a0*/  ST.E desc[UR36][R2.64+0x4], R9 ;  /* 0x0000040902007985 */ /* 0x000fe4000c101924 */
[----:B------:R-:W-:Y:S02]  /*04b0*/  ISETP.NE.AND P0, PT, R7, R6, PT ;  /* 0x000000060700720c */ /* 0x000fe40003f05270 */
[----:B------:R-:W-:Y:S04]  /*04c0*/  ST.E desc[UR36][R2.64+0xc], R10 ;  /* 0x00000c0a02007985 */ /* 0x000fe8000c101924 */
[----:B------:R-:W-:Y:S04]  /*04d0*/  ST.E desc[UR36][R2.64+0x10], R11 ;  /* 0x0000100b02007985 */ /* 0x000fe8000c101924 */
[----:B------:R-:W-:Y:S04]  /*04e0*/  ST.E desc[UR36][R2.64+0x14], R13 ;  /* 0x0000140d02007985 */ /* 0x000fe8000c101924 */
[----:B------:R-:W-:Y:S04]  /*04f0*/  ST.E desc[UR36][R2.64+0x18], R21 ;  /* 0x0000181502007985 */ /* 0x000fe8000c101924 */
[----:B------:R-:W-:Y:S04]  /*0500*/  ST.E desc[UR36][R2.64+0x1c], R23 ;  /* 0x00001c1702007985 */ /* 0x000fe8000c101924 */
[----:B------:R-:W-:Y:S04]  /*0510*/  ST.E desc[UR36][R2.64+0x20], R7 ;  /* 0x0000200702007985 */ /* 0x000fe8000c101924 */
[----:B------:R0:W-:Y:S04]  /*0520*/  ST.E desc[UR36][R2.64+0x8], R8 ;  /* 0x0000080802007985 */ /* 0x0001e8000c101924 */
[----:B------:R1:W-:Y:S01]  /*0530*/  ST.E desc[UR36][R2.64+-0x8], R25 ;  /* 0xfffff81902007985 */ /* 0x0003e2000c101924 */
[----:B0-----:R-:W-:-:S05]  /*0540*/  IADD3 R8, P1, PT, R2, 0x40, RZ ;  /* 0x0000004002087810 */ /* 0x001fca0007f3e0ff */
[----:B-1----:R-:W-:Y:S01]  /*0550*/  IMAD.X R25, RZ, RZ, R3, P1 ;  /* 0x000000ffff197224 */ /* 0x002fe200008e0603 */
[----:B------:R-:W-:Y:S07]  /*0560*/  @P0 BRA `(.L_x_6) ;  /* 0xfffffffc00680947 */ /* 0x000fee000383ffff */
[----:B------:R-:W-:Y:S05]  /*0570*/  BSYNC.RECONVERGENT B2 ;  /* 0x0000000000027941 */ /* 0x000fea0003800200 */
.L_x_5:
[----:B------:R-:W-:-:S07]  /*0580*/  VIADD R7, R7, 0x1 ;  /* 0x0000000107077836 */ /* 0x000fce0000000000 */
.L_x_4:
[----:B------:R-:W-:Y:S05]  /*0590*/  BSYNC.RECONVERGENT B1 ;  /* 0x0000000000017941 */ /* 0x000fea0003800200 */
.L_x_3:
[----:B------:R-:W-:Y:S01]  /*05a0*/  LOP3.LUT P0, RZ, R12, 0xf, RZ, 0xc0, !PT ;  /* 0x0000000f0cff7812 */ /* 0x000fe2000780c0ff */
[----:B------:R-:W-:-:S12]  /*05b0*/  BSSY.RECONVERGENT B1, `(.L_x_7) ;  /* 0x0000038000017945 */ /* 0x000fd80003800200 */
[----:B------:R-:W-:Y:S05]  /*05c0*/  @!P0 BRA `(.L_x_8) ;  /* 0x0000000000d88947 */ /* 0x000fea0003800000 */
[----:B------:R-:W-:Y:S01]  /*05d0*/  VIADD R3, R14, 0xf ;  /* 0x0000000f0e037836 */ /* 0x000fe20000000000 */
[----:B------:R-:W-:Y:S04]  /*05e0*/  BSSY.RECONVERGENT B2, `(.L_x_9) ;  /* 0x0000017000027945 */ /* 0x000fe80003800200 */
[C---:B------:R-:W-:Y:S02]  /*05f0*/  LOP3.LUT R2, R3.reuse, 0xf, RZ, 0xc0, !PT ;  /* 0x0000000f03027812 */ /* 0x040fe400078ec0ff */
[----:B------:R-:W-:-:S03]  /*0600*/  LOP3.LUT P1, RZ, R3, 0x7, RZ, 0xc0, !PT ;  /* 0x0000000703ff7812 */ /* 0x000fc6000782c0ff */
[----:B------:R-:W-:-:S05]  /*0610*/  VIADD R2, R2, 0xffffffff ;  /* 0xffffffff02027836 */ /* 0x000fca0000000000 */
[----:B------:R-:W-:-:S13]  /*0620*/  ISETP.GE.U32.AND P0, PT, R2, 0x7, PT ;  /* 0x000000070200780c */ /* 0x000fda0003f06070 */
[----:B------:R-:W-:Y:S05]  /*0630*/  @!P0 BRA `(.L_x_10) ;  /* 0x0000000000448947 */ /* 0x000fea0003800000 */
[C---:B------:R-:W-:Y:S01]  /*0640*/  IADD3 R9, PT, PT, R7.reuse, 0x1, RZ ;  /* 0x0000000107097810 */ /* 0x040fe20007ffe0ff */
[C---:B------:R-:W-:Y:S01]  /*0650*/  IMAD.WIDE.U32 R2, R7.reuse, 0x4, R4 ;  /* 0x0000000407027825 */ /* 0x040fe200078e0004 */
[----:B------:R-:W-:-:S03]  /*0660*/  IADD3 R25, PT, PT, R7, 0x6, RZ ;  /* 0x0000000607197810 */ /* 0x000fc60007ffe0ff */
[C---:B------:R-:W-:Y:S01]  /*0670*/  VIADD R11, R7.reuse, 0x2 ;  /* 0x00000002070b7836 */ /* 0x040fe20000000000 */
[----:B------:R-:W-:Y:S01]  /*0680*/  ST.E desc[UR36][R2.64+0x4], R9 ;  /* 0x0000040902007985 */ /* 0x000fe2000c101924 */
[C---:B------:R-:W-:Y:S02]  /*0690*/  VIADD R13, R7.reuse, 0x3 ;  /* 0x00000003070d7836 */ /* 0x040fe40000000000 */
[C---:B------:R-:W-:Y:S01]  /*06a0*/  VIADD R21, R7.reuse, 0x4 ;  /* 0x0000000407157836 */ /* 0x040fe20000000000 */
[----:B------:R-:W-:Y:S01]  /*06b0*/  ST.E desc[UR36][R2.64+0x8], R11 ;  /* 0x0000080b02007985 */ /* 0x000fe2000c101924 */
[C---:B------:R-:W-:Y:S02]  /*06c0*/  VIADD R23, R7.reuse, 0x5 ;  /* 0x0000000507177836 */ /* 0x040fe40000000000 */
[C---:B------:R-:W-:Y:S01]  /*06d0*/  VIADD R27, R7.reuse, 0x7 ;  /* 0x00000007071b7836 */ /* 0x040fe20000000000 */
[----:B------:R-:W-:Y:S04]  /*06e0*/  ST.E desc[UR36][R2.64+0xc], R13 ;  /* 0x00000c0d02007985 */ /* 0x000fe8000c101924 */
[----:B------:R-:W-:Y:S04]  /*06f0*/  ST.E desc[UR36][R2.64+0x10], R21 ;  /* 0x0000101502007985 */ /* 0x000fe8000c101924 */
[----:B------:R-:W-:Y:S04]  /*0700*/  ST.E desc[UR36][R2.64+0x14], R23 ;  /* 0x0000141702007985 */ /* 0x000fe8000c101924 */
[----:B------:R-:W-:Y:S04]  /*0710*/  ST.E desc[UR36][R2.64+0x18], R25 ;  /* 0x0000181902007985 */ /* 0x000fe8000c101924 */
[----:B------:R-:W-:Y:S04]  /*0720*/  ST.E desc[UR36][R2.64+0x1c], R27 ;  /* 0x00001c1b02007985 */ /* 0x000fe8000c101924 */
[----:B------:R0:W-:Y:S02]  /*0730*/  ST.E desc[UR36][R2.64], R7 ;  /* 0x0000000702007985 */ /* 0x0001e4000c101924 */
[----:B0-----:R-:W-:-:S07]  /*0740*/  VIADD R7, R7, 0x8 ;  /* 0x0000000807077836 */ /* 0x001fce0000000000 */
.L_x_10:
[----:B------:R-:W-:Y:S05]  /*0750*/  BSYNC.RECONVERGENT B2 ;  /* 0x0000000000027941 */ /* 0x000fea0003800200 */
.L_x_9:
[----:B------:R-:W-:Y:S05]  /*0760*/  @!P1 BRA `(.L_x_8) ;  /* 0x0000000000709947 */ /* 0x000fea0003800000 */
[----:B------:R-:W-:Y:S01]  /*0770*/  VIADD R2, R14, 0x7 ;  /* 0x000000070e027836 */ /* 0x000fe20000000000 */
[----:B------:R-:W-:Y:S04]  /*0780*/  BSSY.RECONVERGENT B2, `(.L_x_11) ;  /* 0x0000010000027945 */ /* 0x000fe80003800200 */
[C---:B------:R-:W-:Y:S02]  /*0790*/  LOP3.LUT R3, R2.reuse, 0x7, RZ, 0xc0, !PT ;  /* 0x0000000702037812 */ /* 0x040fe400078ec0ff */
[----:B------:R-:W-:-:S03]  /*07a0*/  LOP3.LUT R6, R2, 0x3, RZ, 0xc0, !PT ;  /* 0x0000000302067812 */ /* 0x000fc600078ec0ff */
[----:B------:R-:W-:Y:S01]  /*07b0*/  VIADD R3, R3, 0xffffffff ;  /* 0xffffffff03037836 */ /* 0x000fe20000000000 */
[----:B------:R-:W-:-:S04]  /*07c0*/  ISETP.NE.AND P1, PT, R6, RZ, PT ;  /* 0x000000ff0600720c */ /* 0x000fc80003f25270 */
[----:B------:R-:W-:-:S13]  /*07d0*/  ISETP.GE.U32.AND P0, PT, R3, 0x3, PT ;  /* 0x000000030300780c */ /* 0x000fda0003f06070 */
[----:B------:R-:W-:Y:S05]  /*07e0*/  @!P0 BRA `(.L_x_12) ;  /* 0x0000000000248947 */ /* 0x000fea0003800000 */
[C---:B------:R-:W-:Y:S01]  /*07f0*/  IADD3 R9, PT, PT, R7.reuse, 0x1, RZ ;  /* 0x0000000107097810 */ /* 0x040fe20007ffe0ff */
[----:B------:R-:W-:-:S04]  /*0800*/  IMAD.WIDE.U32 R2, R7, 0x4, R4 ;  /* 0x0000000407027825 */ /* 0x000fc800078e0004 */
[C---:B------:R-:W-:Y:S01]  /*0810*/  VIADD R11, R7.reuse, 0x2 ;  /* 0x00000002070b7836 */ /* 0x040fe20000000000 */
[----:B------:R-:W-:Y:S01]  /*0820*/  ST.E desc[UR36][R2.64+0x4], R9 ;  /* 0x0000040902007985 */ /* 0x000fe2000c101924 */
[----:B------:R-:W-:-:S03]  /*0830*/  VIADD R13, R7, 0x3 ;  /* 0x00000003070d7836 */ /* 0x000fc60000000000 */
[----:B------:R-:W-:Y:S04]  /*0840*/  ST.E desc[UR36][R2.64+0x8], R11 ;  /* 0x0000080b02007985 */ /* 0x000fe8000c101924 */
[----:B------:R-:W-:Y:S04]  /*0850*/  ST.E desc[UR36][R2.64+0xc], R13 ;  /* 0x00000c0d02007985 */ /* 0x000fe8000c101924 */
[----:B------:R0:W-:Y:S02]  /*0860*/  ST.E desc[UR36][R2.64], R7 ;  /* 0x0000000702007985 */ /* 0x0001e4000c101924 */
[----:B0-----:R-:W-:-:S07]  /*0870*/  VIADD R7, R7, 0x4 ;  /* 0x0000000407077836 */ /* 0x001fce0000000000 */
.L_x_12:
[----:B------:R-:W-:Y:S05]  /*0880*/  BSYNC.RECONVERGENT B2 ;  /* 0x0000000000027941 */ /* 0x000fea0003800200 */
.L_x_11:
[----:B------:R-:W-:Y:S05]  /*0890*/  @!P1 BRA `(.L_x_8) ;  /* 0x0000000000249947 */ /* 0x000fea0003800000 */
[----:B------:R-:W-:Y:S01]  /*08a0*/  IMAD.WIDE.U32 R2, R7, 0x4, R4 ;  /* 0x0000000407027825 */ /* 0x000fe200078e0004 */
[----:B------:R-:W-:-:S04]  /*08b0*/  ISETP.NE.AND P0, PT, R6, 0x1, PT ;  /* 0x000000010600780c */ /* 0x000fc80003f05270 */
[----:B------:R0:W-:Y:S09]  /*08c0*/  ST.E desc[UR36][R2.64], R7 ;  /* 0x0000000702007985 */ /* 0x0001f2000c101924 */
[----:B------:R-:W-:Y:S05]  /*08d0*/  @!P0 BRA `(.L_x_8) ;  /* 0x0000000000148947 */ /* 0x000fea0003800000 */
[----:B------:R-:W-:Y:S01]  /*08e0*/  ISETP.NE.AND P0, PT, R6, 0x2, PT ;  /* 0x000000020600780c */ /* 0x000fe20003f05270 */
[----:B------:R-:W-:-:S05]  /*08f0*/  VIADD R9, R7, 0x1 ;  /* 0x0000000107097836 */ /* 0x000fca0000000000 */
[----:B------:R1:W-:Y:S07]  /*0900*/  ST.E desc[UR36][R2.64+0x4], R9 ;  /* 0x0000040902007985 */ /* 0x0003ee000c101924 */
[----:B0-----:R-:W-:-:S05]  /*0910*/  @P0 IADD3 R7, PT, PT, R7, 0x2, RZ ;  /* 0x0000000207070810 */ /* 0x001fca0007ffe0ff */
[----:B------:R1:W-:Y:S02]  /*0920*/  @P0 ST.E desc[UR36][R2.64+0x8], R7 ;  /* 0x0000080702000985 */ /* 0x0003e4000c101924 */
.L_x_8:
[----:B------:R-:W-:Y:S05]  /*0930*/  BSYNC.RECONVERGENT B1 ;  /* 0x0000000000017941 */ /* 0x000fea0003800200 */
.L_x_7:
[C---:B------:R-:W-:Y:S01]  /*0940*/  LOP3.LUT R21, R12.reuse, 0x3, RZ, 0xc0, !PT ;  /* 0x000000030c157812 */ /* 0x040fe200078ec0ff */
[----:B------:R-:W-:Y:S01]  /*0950*/  IMAD.MOV.U32 R13, RZ, RZ, 0x1 ;  /* 0x00000001ff0d7424 */ /* 0x000fe200078e00ff */
[----:B------:R-:W-:-:S07]  /*0960*/  LOP3.LUT R12, R12, 0xfffffffc, RZ, 0xc0, !PT ;  /* 0xfffffffc0c0c7812 */ /* 0x000fce00078ec0ff */
.L_x_19:
[----:B------:R-:W2:Y:S01]  /*0970*/  LDCU.64 UR4, c[0x0][0x388] ;  /* 0x00007100ff0477ac */ /* 0x000ea20008000a00 */
[----:B------:R3:W-:Y:S01]  /*0980*/  ST.E desc[UR36][R4.64], R13 ;  /* 0x0000000d04007985 */ /* 0x0007e2000c101924 */
[----:B01----:R-:W-:Y:S01]  /*0990*/  VIADD R3, R14, 0xfffffffe ;  /* 0xfffffffe0e037836 */ /* 0x003fe20000000000 */
[----:B------:R-:W-:Y:S01]  /*09a0*/  BSSY.RECONVERGENT B1, `(.L_x_13) ;  /* 0x0000052000017945 */ /* 0x000fe20003800200 */
[----:B------:R-:W-:Y:S02]  /*09b0*/  VIADD R22, R13, 0xffffffff ;  /* 0xffffffff0d167836 */ /* 0x000fe40000000000 */
[----:B------:R-:W-:Y:S01]  /*09c0*/  IMAD.MOV.U32 R26, RZ, RZ, 0x1 ;  /* 0x00000001ff1a7424 */ /* 0x000fe200078e00ff */
[----:B------:R-:W-:Y:S01]  /*09d0*/  ISETP.GE.U32.AND P0, PT, R3, 0x3, PT ;  /* 0x000000030300780c */ /* 0x000fe20003f06070 */
[----:B------:R-:W-:Y:S02]  /*09e0*/  IMAD.IADD R2, R22, 0x1, R19 ;  /* 0x0000000116027824 */ /* 0x000fe400078e0213 */
[----:B------:R-:W-:-:S03]  /*09f0*/  IMAD.MOV.U32 R23, RZ, RZ, R13 ;  /* 0x000000ffff177224 */ /* 0x000fc600078e000d */
[----:B--2---:R-:W-:-:S04]  /*0a00*/  IADD3 R2, P1, PT, R2, UR4, RZ ;  /* 0x0000000402027c10 */ /* 0x004fc8000ff3e0ff */
[----:B------:R-:W-:-:S03]  /*0a10*/  IADD3.X R3, PT, PT, RZ, UR5, RZ, P1, !PT ;  /* 0x00000005ff037c10 */ /* 0x000fc60008ffe4ff */
[----:B---3--:R-:W-:Y:S06]  /*0a20*/  @!P0 BRA `(.L_x_14) ;  /* 0x0000000400248947 */ /* 0x008fec0003800000 */
[----:B------:R-:W-:Y:S01]  /*0a30*/  BSSY.RECONVERGENT B2, `(.L_x_15) ;  /* 0x0000047000027945 */ /* 0x000fe20003800200 */
[----:B------:R-:W-:Y:S02]  /*0a40*/  IMAD.MOV.U32 R11, RZ, RZ, 0x1 ;  /* 0x00000001ff0b7424 */ /* 0x000fe400078e00ff */
[----:B------:R-:W-:-:S07]  /*0a50*/  IMAD.MOV.U32 R23, RZ, RZ, R13 ;  /* 0x000000ffff177224 */ /* 0x000fce00078e000d */
.L_x_16:
[----:B------:R-:W0:Y:S01]  /*0a60*/  LDCU.64 UR4, c[0x0][0x380] ;  /* 0x00007000ff0477ac */ /* 0x000e220008000a00 */
[C---:B------:R-:W-:Y:S01]  /*0a70*/  IADD3 R6, PT, PT, R11.reuse, -0x1, RZ ;  /* 0xffffffff0b067810 */ /* 0x040fe20007ffe0ff */
[----:B------:R-:W-:Y:S01]  /*0a80*/  IMAD.WIDE.U32 R8, R11, 0x4, R4 ;  /* 0x000000040b087825 */ /* 0x000fe200078e0004 */
[----:B------:R-:W2:Y:S04]  /*0a90*/  LDG.E.U8 R25, desc[UR36][R2.64] ;  /* 0x0000002402197981 */ /* 0x000ea8000c1e1100 */
[----:B------:R-:W3:Y:S04]  /*0aa0*/  LD.E R20, desc[UR36][R8.64] ;  /* 0x0000002408147980 */ /* 0x000ee8000c101900 */
[----:B------:R-:W4:Y:S01]  /*0ab0*/  LD.E R10, desc[UR36][R8.64+0x4] ;  /* 0x00000424080a7980 */ /* 0x000f22000c101900 */
[----:B0-----:R-:W-:-:S05]  /*0ac0*/  IADD3 R6, P0, PT, R6, UR4, RZ ;  /* 0x0000000406067c10 */ /* 0x001fca000ff1e0ff */
[----:B------:R-:W-:-:S05]  /*0ad0*/  IMAD.X R7, RZ, RZ, UR5, P0 ;  /* 0x00000005ff077e24 */ /* 0x000fca00080e06ff */
[----:B------:R-:W2:Y:S01]  /*0ae0*/  LDG.E.U8 R24, desc[UR36][R6.64] ;  /* 0x0000002406187981 */ /* 0x000ea2000c1e1100 */
[----:B---3--:R-:W-:-:S04]  /*0af0*/  ISETP.GE.AND P0, PT, R20, R23, PT ;  /* 0x000000171400720c */ /* 0x008fc80003f06270 */
[CC--:B--2---:R-:W-:Y:S02]  /*0b00*/  ISETP.NE.OR P1, PT, R24.reuse, R25.reuse, !P0 ;  /* 0x000000191800720c */ /* 0x0c4fe40004725670 */
[----:B------:R-:W-:Y:S01]  /*0b10*/  ISETP.NE.OR P2, PT, R24, R25, P0 ;  /* 0x000000191800720c */ /* 0x000fe20000745670 */
[----:B------:R-:W-:-:S06]  /*0b20*/  VIADD R24, R22, 0x1 ;  /* 0x0000000116187836 */ /* 0x000fcc0000000000 */
[----:B------:R-:W-:-:S04]  /*0b30*/  @P0 IMAD.MOV.U32 R25, RZ, RZ, R24 ;  /* 0x000000ffff190224 */ /* 0x000fc800078e0018 */
[----:B------:R-:W-:Y:S02]  /*0b40*/  @!P1 IADD3 R25, PT, PT, R22, RZ, RZ ;  /* 0x000000ff16199210 */ /* 0x000fe40007ffe0ff */
[----:B------:R-:W-:-:S03]  /*0b50*/  @!P2 IMAD.MOV R24, RZ, RZ, R22 ;  /* 0x000000ffff18a224 */ /* 0x000fc600078e0216 */
[----:B------:R-:W-:Y:S02]  /*0b60*/  @P0 IMAD.MOV.U32 R22, RZ, RZ, R25 ;  /* 0x000000ffff160224 */ /* 0x000fe400078e0019 */
[----:B------:R-:W-:-:S03]  /*0b70*/  @!P0 VIADDMNMX.U32 R25, R20, 0x1, R24, PT ;  /* 0x0000000114198846 */ /* 0x000fc60003800018 */
[----:B------:R-:W-:Y:S02]  /*0b80*/  @P0 VIADDMNMX.U32 R25, R23, 0x1, R22, PT ;  /* 0x0000000117190846 */ /* 0x000fe40003800016 */
[----:B------:R-:W2:Y:S02]  /*0b90*/  LD.E R23, desc[UR36][R8.64+0x8] ;  /* 0x0000082408177980 */ /* 0x000ea4000c101900 */
[----:B----4-:R-:W-:Y:S02]  /*0ba0*/  ISETP.GE.AND P0, PT, R10, R25, PT ;  /* 0x000000190a00720c */ /* 0x010fe40003f06270 */
[----:B------:R0:W-:Y:S11]  /*0bb0*/  ST.E desc[UR36][R8.64], R25 ;  /* 0x0000001908007985 */ /* 0x0001f6000c101924 */
[----:B------:R-:W3:Y:S04]  /*0bc0*/  @P0 LDG.E.U8 R22, desc[UR36][R6.64+0x1] ;  /* 0x0000012406160981 */ /* 0x000ee8000c1e1100 */
[----:B------:R-:W3:Y:S04]  /*0bd0*/  @P0 LDG.E.U8 R27, desc[UR36][R2.64] ;  /* 0x00000024021b0981 */ /* 0x000ee8000c1e1100 */
[----:B------:R-:W4:Y:S04]  /*0be0*/  @!P0 LDG.E.U8 R24, desc[UR36][R6.64+0x1] ;  /* 0x0000012406188981 */ /* 0x000f28000c1e1100 */
[----:B------:R-:W4:Y:S01]  /*0bf0*/  @!P0 LDG.E.U8 R29, desc[UR36][R2.64] ;  /* 0x00000024021d8981 */ /* 0x000f22000c1e1100 */
[----:B---3--:R-:W-:-:S02]  /*0c00*/  ISETP.NE.OR P2, PT, R22, R27, !P0 ;  /* 0x0000001b1600720c */ /* 0x008fc40004745670 */
[----:B----4-:R-:W-:Y:S01]  /*0c10*/  ISETP.NE.OR P1, PT, R24, R29, P0 ;  /* 0x0000001d1800720c */ /* 0x010fe20000725670 */
[----:B------:R-:W-:-:S04]  /*0c20*/  VIADD R22, R20, 0x1 ;  /* 0x0000000114167836 */ /* 0x000fc80000000000 */
[----:B------:R-:W-:-:S06]  /*0c30*/  @!P0 IMAD.MOV.U32 R24, RZ, RZ, R22 ;  /* 0x000000ffff188224 */ /* 0x000fcc00078e0016 */
[----:B------:R-:W-:Y:S02]  /*0c40*/  @!P2 IADD3 R22, PT, PT, R20, RZ, RZ ;  /* 0x000000ff1416a210 */ /* 0x000fe40007ffe0ff */
[----:B------:R-:W-:Y:S02]  /*0c50*/  @!P1 IMAD.MOV R24, RZ, RZ, R20 ;  /* 0x000000ffff189224 */ /* 0x000fe400078e0214 */
[----:B0-----:R-:W-:Y:S02]  /*0c60*/  @P0 VIADDMNMX.U32 R25, R25, 0x1, R22, PT ;  /* 0x0000000119190846 */ /* 0x001fe40003800016 */
[----:B------:R-:W3:Y:S01]  /*0c70*/  LD.E R22, desc[UR36][R8.64+0xc] ;  /* 0x00000c2408167980 */ /* 0x000ee2000c101900 */
[----:B------:R-:W-:-:S04]  /*0c80*/  @!P0 VIADDMNMX.U32 R25, R10, 0x1, R24, PT ;  /* 0x000000010a198846 */ /* 0x000fc80003800018 */
[----:B--2---:R-:W-:Y:S01]  /*0c90*/  ISETP.GE.AND P0, PT, R23, R25, PT ;  /* 0x000000191700720c */ /* 0x004fe20003f06270 */
[----:B------:R0:W-:-:S12]  /*0ca0*/  ST.E desc[UR36][R8.64+0x4], R25 ;  /* 0x0000041908007985 */ /* 0x0001d8000c101924 */
[----:B------:R-:W2:Y:S04]  /*0cb0*/  @P0 LDG.E.U8 R20, desc[UR36][R6.64+0x2] ;  /* 0x0000022406140981 */ /* 0x000ea8000c1e1100 */
[----:B------:R-:W2:Y:S04]  /*0cc0*/  @P0 LDG.E.U8 R27, desc[UR36][R2.64] ;  /* 0x00000024021b0981 */ /* 0x000ea8000c1e1100 */
[----:B------:R-:W4:Y:S04]  /*0cd0*/  @!P0 LDG.E.U8 R24, desc[UR36][R6.64+0x2] ;  /* 0x0000022406188981 */ /* 0x000f28000c1e1100 */
[----:B------:R-:W4:Y:S01]  /*0ce0*/  @!P0 LDG.E.U8 R29, desc[UR36][R2.64] ;  /* 0x00000024021d8981 */ /* 0x000f22000c1e1100 */
[----:B--2---:R-:W-:-:S02]  /*0cf0*/  ISETP.NE.OR P2, PT, R20, R27, !P0 ;  /* 0x0000001b1400720c */ /* 0x004fc40004745670 */
[----:B----4-:R-:W-:Y:S01]  /*0d00*/  ISETP.NE.OR P1, PT, R24, R29, P0 ;  /* 0x0000001d1800720c */ /* 0x010fe20000725670 */
[----:B------:R-:W-:-:S04]  /*0d10*/  VIADD R20, R10, 0x1 ;  /* 0x000000010a147836 */ /* 0x000fc80000000000 */
[----:B------:R-:W-:-:S06]  /*0d20*/  @!P0 IMAD.MOV.U32 R24, RZ, RZ, R20 ;  /* 0x000000ffff188224 */ /* 0x000fcc00078e0014 */
[----:B------:R-:W-:Y:S02]  /*0d30*/  @!P2 IADD3 R20, PT, PT, R10, RZ, RZ ;  /* 0x000000ff0a14a210 */ /* 0x000fe40007ffe0ff */
[----:B------:R-:W-:Y:S02]  /*0d40*/  @!P1 IMAD.MOV R24, RZ, RZ, R10 ;  /* 0x000000ffff189224 */ /* 0x000fe400078e020a */
[----:B0-----:R-:W-:-:S03]  /*0d50*/  @P0 VIADDMNMX.U32 R25, R25, 0x1, R20, PT ;  /* 0x0000000119190846 */ /* 0x001fc60003800014 */
[----:B------:R-:W-:-:S04]  /*0d60*/  @!P0 VIADDMNMX.U32 R25, R23, 0x1, R24, PT ;  /* 0x0000000117198846 */ /* 0x000fc80003800018 */
[----:B---3--:R-:W-:Y:S01]  /*0d70*/  ISETP.GE.AND P0, PT, R22, R25, PT ;  /* 0x000000191600720c */ /* 0x008fe20003f06270 */
[----:B------:R0:W-:-:S12]  /*0d80*/  ST.E desc[UR36][R8.64+0x8], R25 ;  /* 0x0000081908007985 */ /* 0x0001d8000c101924 */
[----:B------:R-:W2:Y:S04]  /*0d90*/  @P0 LDG.E.U8 R10, desc[UR36][R6.64+0x3] ;  /* 0x00000324060a0981 */ /* 0x000ea8000c1e1100 */
[----:B------:R-:W2:Y:S04]  /*0da0*/  @P0 LDG.E.U8 R27, desc[UR36][R2.64] ;  /* 0x00000024021b0981 */ /* 0x000ea8000c1e1100 */
[----:B------:R1:W3:Y:S04]  /*0db0*/  @!P0 LDG.E.U8 R20, desc[UR36][R6.64+0x3] ;  /* 0x0000032406148981 */ /* 0x0002e8000c1e1100 */
[----:B------:R-:W3:Y:S01]  /*0dc0*/  @!P0 LDG.E.U8 R29, desc[UR36][R2.64] ;  /* 0x00000024021d8981 */ /* 0x000ee2000c1e1100 */
[----:B-1----:R-:W-:-:S02]  /*0dd0*/  VIADD R7, R11, 0x3 ;  /* 0x000000030b077836 */ /* 0x002fc40000000000 */
[----:B------:R-:W-:Y:S01]  /*0de0*/  VIADD R11, R11, 0x4 ;  /* 0x000000040b0b7836 */ /* 0x000fe20000000000 */
[----:B--2---:R-:W-:Y:S02]  /*0df0*/  ISETP.NE.OR P2, PT, R10, R27, !P0 ;  /* 0x0000001b0a00720c */ /* 0x004fe40004745670 */
[----:B---3--:R-:W-:Y:S01]  /*0e00*/  ISETP.NE.OR P1, PT, R20, R29, P0 ;  /* 0x0000001d1400720c */ /* 0x008fe20000725670 */
[----:B------:R-:W-:-:S04]  /*0e10*/  VIADD R10, R23, 0x1 ;  /* 0x00000001170a7836 */ /* 0x000fc80000000000 */
[----:B------:R-:W-:-:S06]  /*0e20*/  @!P0 IMAD.MOV.U32 R20, RZ, RZ, R10 ;  /* 0x000000ffff148224 */ /* 0x000fcc00078e000a */
[----:B------:R-:W-:Y:S02]  /*0e30*/  @!P2 IADD3 R10, PT, PT, R23, RZ, RZ ;  /* 0x000000ff170aa210 */ /* 0x000fe40007ffe0ff */
[----:B------:R-:W-:Y:S02]  /*0e40*/  @!P1 IMAD.MOV R20, RZ, RZ, R23 ;  /* 0x000000ffff149224 */ /* 0x000fe400078e0217 */
[----:B------:R-:W-:-:S03]  /*0e50*/  @P0 VIADDMNMX.U32 R23, R25, 0x1, R10, PT ;  /* 0x0000000119170846 */ /* 0x000fc6000380000a */
[----:B------:R-:W-:-:S05]  /*0e60*/  @!P0 VIADDMNMX.U32 R23, R22, 0x1, R20, PT ;  /* 0x0000000116178846 */ /* 0x000fca0003800014 */
[----:B------:R0:W-:Y:S01]  /*0e70*/  ST.E desc[UR36][R8.64+0xc], R23 ;  /* 0x00000c1708007985 */ /* 0x0001e2000c101924 */
[----:B------:R-:W-:-:S13]  /*0e80*/  ISETP.NE.AND P0, PT, R7, R12, PT ;  /* 0x0000000c0700720c */ /* 0x000fda0003f05270 */
[----:B0-----:R-:W-:Y:S05]  /*0e90*/  @P0 BRA `(.L_x_16) ;  /* 0xfffffff800f00947 */ /* 0x001fea000383ffff */
[----:B------:R-:W-:Y:S05]  /*0ea0*/  BSYNC.RECONVERGENT B2 ;  /* 0x0000000000027941 */ /* 0x000fea0003800200 */
.L_x_15:
[----:B------:R-:W-:-:S07]  /*0eb0*/  MOV R26, R11 ;  /* 0x0000000b001a7202 */ /* 0x000fce0000000f00 */
.L_x_14:
[----:B------:R-:W-:Y:S05]  /*0ec0*/  BSYNC.RECONVERGENT B1 ;  /* 0x0000000000017941 */ /* 0x000fea0003800200 */
.L_x_13:
[----:B------:R-:W-:Y:S01]  /*0ed0*/  ISETP.NE.AND P0, PT, R21, RZ, PT ;  /* 0x000000ff1500720c */ /* 0x000fe20003f05270 */
[----:B------:R-:W-:-:S12]  /*0ee0*/  BSSY.RECONVERGENT B1, `(.L_x_17) ;  /* 0x000003f000017945 */ /* 0x000fd80003800200 */
[----:B------:R-:W-:Y:S05]  /*0ef0*/  @!P0 BRA `(.L_x_18) ;  /* 0x0000000000f48947 */ /* 0x000fea0003800000 */
[C---:B------:R-:W-:Y:S01]  /*0f00*/  IMAD.WIDE.U32 R6, R26.reuse, 0x4, R4 ;  /* 0x000000041a067825 */ /* 0x040fe200078e0004 */
[----:B------:R-:W0:Y:S01]  /*0f10*/  LDCU.64 UR4, c[0x0][0x380] ;  /* 0x00007000ff0477ac */ /* 0x000e220008000a00 */
[----:B------:R-:W2:Y:S04]  /*0f20*/  LDG.E.U8 R27, desc[UR36][R2.64] ;  /* 0x00000024021b7981 */ /* 0x000ea8000c1e1100 */
[----:B------:R-:W3:Y:S01]  /*0f30*/  LD.E R24, desc[UR36][R6.64] ;  /* 0x0000002406187980 */ /* 0x000ee2000c101900 */
[----:B------:R-:W-:Y:S01]  /*0f40*/  VIADD R10, R26, 0xffffffff ;  /* 0xffffffff1a0a7836 */ /* 0x000fe20000000000 */
[----:B---3--:R-:W-:-:S13]  /*0f50*/  ISETP.GE.AND P0, PT, R24, R23, PT ;  /* 0x000000171800720c */ /* 0x008fda0003f06270 */
[----:B0-----:R-:W-:Y:S02]  /*0f60*/  @P0 IMAD.U32 R25, RZ, RZ, UR4 ;  /* 0x00000004ff190e24 */ /* 0x001fe4000f8e00ff */
[----:B------:R-:W-:-:S03]  /*0f70*/  @P0 IMAD.U32 R20, RZ, RZ, UR5 ;  /* 0x00000005ff140e24 */ /* 0x000fc6000f8e00ff */
[----:B------:R-:W-:Y:S02]  /*0f80*/  @P0 IADD3 R8, P1, PT, R10, R25, RZ ;  /* 0x000000190a080210 */ /* 0x000fe40007f3e0ff */
[----:B------:R-:W-:-:S03]  /*0f90*/  @!P0 MOV R25, UR4 ;  /* 0x0000000400198c02 */ /* 0x000fc60008000f00 */
[----:B------:R-:W-:Y:S01]  /*0fa0*/  @P0 IMAD.X R9, RZ, RZ, R20, P1 ;  /* 0x000000ffff090224 */ /* 0x000fe200008e0614 */
[----:B------:R-:W-:Y:S01]  /*0fb0*/  @!P0 IADD3 R10, P1, PT, R10, R25, RZ ;  /* 0x000000190a0a8210 */ /* 0x000fe20007f3e0ff */
[----:B------:R-:W-:-:S03]  /*0fc0*/  @!P0 IMAD.U32 R20, RZ, RZ, UR5 ;  /* 0x00000005ff148e24 */ /* 0x000fc6000f8e00ff */
[----:B------:R-:W2:Y:S01]  /*0fd0*/  @P0 LDG.E.U8 R8, desc[UR36][R8.64] ;  /* 0x0000002408080981 */ /* 0x000ea2000c1e1100 */
[----:B------:R-:W-:-:S05]  /*0fe0*/  @!P0 IMAD.X R11, RZ, RZ, R20, P1 ;  /* 0x000000ffff0b8224 */ /* 0x000fca00008e0614 */
[----:B------:R-:W3:Y:S01]  /*0ff0*/  @!P0 LDG.E.U8 R10, desc[UR36][R10.64] ;  /* 0x000000240a0a8981 */ /* 0x000ee2000c1e1100 */
[----:B------:R-:W-:Y:S02]  /*1000*/  IADD3 R28, PT, PT, R22, 0x1, RZ ;  /* 0x00000001161c7810 */ /* 0x000fe40007ffe0ff */
[-C--:B--2---:R-:W-:Y:S02]  /*1010*/  ISETP.NE.OR P2, PT, R8, R27.reuse, !P0 ;  /* 0x0000001b0800720c */ /* 0x084fe40004745670 */
[----:B---3--:R-:W-:Y:S01]  /*1020*/  ISETP.NE.OR P1, PT, R10, R27, P0 ;  /* 0x0000001b0a00720c */ /* 0x008fe20000725670 */
[----:B------:R-:W-:-:S10]  /*1030*/  @P0 IMAD.MOV.U32 R27, RZ, RZ, R28 ;  /* 0x000000ffff1b0224 */ /* 0x000fd400078e001c */
[--C-:B------:R-:W-:Y:S02]  /*1040*/  @!P2 IMAD.MOV R27, RZ, RZ, R22.reuse ;  /* 0x000000ffff1ba224 */ /* 0x100fe400078e0216 */
[----:B------:R-:W-:-:S03]  /*1050*/  @!P1 IMAD.MOV R28, RZ, RZ, R22 ;  /* 0x000000ffff1c9224 */ /* 0x000fc600078e0216 */
[----:B------:R-:W-:Y:S02]  /*1060*/  @P0 VIADDMNMX.U32 R23, R23, 0x1, R27, PT ;  /* 0x0000000117170846 */ /* 0x000fe4000380001b */
[----:B------:R-:W-:-:S05]  /*1070*/  @!P0 VIADDMNMX.U32 R23, R24, 0x1, R28, PT ;  /* 0x0000000118178846 */ /* 0x000fca000380001c */
[----:B------:R0:W-:Y:S01]  /*1080*/  ST.E desc[UR36][R6.64], R23 ;  /* 0x0000001706007985 */ /* 0x0001e2000c101924 */
[----:B------:R-:W-:-:S13]  /*1090*/  ISETP.NE.AND P0, PT, R21, 0x1, PT ;  /* 0x000000011500780c */ /* 0x000fda0003f05270 */
[----:B0-----:R-:W-:Y:S05]  /*10a0*/  @!P0 BRA `(.L_x_18) ;  /* 0x0000000000888947 */ /* 0x001fea0003800000 */
[C---:B------:R-:W-:Y:S01]  /*10b0*/  IADD3 R8, P0, PT, R26.reuse, R25, RZ ;  /* 0x000000191a087210 */ /* 0x040fe20007f1e0ff */
[----:B------:R-:W2:Y:S01]  /*10c0*/  LDG.E.U8 R27, desc[UR36][R2.64] ;  /* 0x00000024021b7981 */ /* 0x000ea2000c1e1100 */
[----:B------:R-:W-:-:S03]  /*10d0*/  IADD3 R26, PT, PT, R26, 0x1, RZ ;  /* 0x000000011a1a7810 */ /* 0x000fc60007ffe0ff */
[----:B------:R-:W-:Y:S02]  /*10e0*/  IMAD.X R9, RZ, RZ, R20, P0 ;  /* 0x000000ffff097224 */ /* 0x000fe400000e0614 */
[----:B------:R-:W-:-:S03]  /*10f0*/  IMAD.WIDE.U32 R10, R26, 0x4, R4 ;  /* 0x000000041a0a7825 */ /* 0x000fc600078e0004 */
[----:B------:R-:W2:Y:S04]  /*1100*/  LDG.E.U8 R8, desc[UR36][R8.64] ;  /* 0x0000002408087981 */ /* 0x000ea8000c1e1100 */
[----:B------:R-:W3:Y:S02]  /*1110*/  LD.E R22, desc[UR36][R10.64] ;  /* 0x000000240a167980 */ /* 0x000ee4000c101900 */
[----:B---3--:R-:W-:-:S04]  /*1120*/  ISETP.GE.AND P0, PT, R22, R23, PT ;  /* 0x000000171600720c */ /* 0x008fc80003f06270 */
[CC--:B--2---:R-:W-:Y:S02]  /*1130*/  ISETP.NE.OR P2, PT, R8.reuse, R27.reuse, !P0 ;  /* 0x0000001b0800720c */ /* 0x0c4fe40004745670 */
[----:B------:R-:W-:Y:S01]  /*1140*/  ISETP.NE.OR P1, PT, R8, R27, P0 ;  /* 0x0000001b0800720c */ /* 0x000fe20000725670 */
[----:B------:R-:W-:-:S06]  /*1150*/  VIADD R27, R24, 0x1 ;  /* 0x00000001181b7836 */ /* 0x000fcc0000000000 */
[----:B------:R-:W-:-:S04]  /*1160*/  @!P0 IMAD.MOV.U32 R28, RZ, RZ, R27 ;  /* 0x000000ffff1c8224 */ /* 0x000fc800078e001b */
[----:B------:R-:W-:Y:S02]  /*1170*/  @!P2 IADD3 R27, PT, PT, R24, RZ, RZ ;  /* 0x000000ff181ba210 */ /* 0x000fe40007ffe0ff */
[----:B------:R-:W-:Y:S02]  /*1180*/  @!P1 IMAD.MOV R28, RZ, RZ, R24 ;  /* 0x000000ffff1c9224 */ /* 0x000fe400078e0218 */
[----:B------:R-:W-:-:S03]  /*1190*/  @P0 VIADDMNMX.U32 R23, R23, 0x1, R27, PT ;  /* 0x0000000117170846 */ /* 0x000fc6000380001b */
[----:B------:R-:W-:-:S05]  /*11a0*/  @!P0 VIADDMNMX.U32 R23, R22, 0x1, R28, PT ;  /* 0x0000000116178846 */ /* 0x000fca000380001c */
[----:B------:R0:W-:Y:S01]  /*11b0*/  ST.E desc[UR36][R10.64], R23 ;  /* 0x000000170a007985 */ /* 0x0001e2000c101924 */
[----:B------:R-:W-:-:S13]  /*11c0*/  ISETP.NE.AND P0, PT, R21, 0x2, PT ;  /* 0x000000021500780c */ /* 0x000fda0003f05270 */
[----:B0-----:R-:W-:Y:S05]  /*11d0*/  @!P0 BRA `(.L_x_18) ;  /* 0x00000000003c8947 */ /* 0x001fea0003800000 */
[----:B------:R-:W-:Y:S01]  /*11e0*/  IADD3 R8, P0, PT, R26, R25, RZ ;  /* 0x000000191a087210 */ /* 0x000fe20007f1e0ff */
[----:B------:R-:W2:Y:S04]  /*11f0*/  LDG.E.U8 R3, desc[UR36][R2.64] ;  /* 0x0000002402037981 */ /* 0x000ea8000c1e1100 */
[----:B------:R-:W-:Y:S02]  /*1200*/  IMAD.X R9, RZ, RZ, R20, P0 ;  /* 0x000000ffff097224 */ /* 0x000fe400000e0614 */
[----:B------:R-:W3:Y:S04]  /*1210*/  LD.E R20, desc[UR36][R6.64+0x8] ;  /* 0x0000082406147980 */ /* 0x000ee8000c101900 */
[----:B------:R-:W2:Y:S01]  /*1220*/  LDG.E.U8 R8, desc[UR36][R8.64] ;  /* 0x0000002408087981 */ /* 0x000ea2000c1e1100 */
[----:B------:R-:W-:Y:S01]  /*1230*/  VIADD R10, R22, 0x1 ;  /* 0x00000001160a7836 */ /* 0x000fe20000000000 */
[----:B---3--:R-:W-:-:S04]  /*1240*/  ISETP.GE.AND P0, PT, R20, R23, PT ;  /* 0x000000171400720c */ /* 0x008fc80003f06270 */
[CC--:B--2---:R-:W-:Y:S02]  /*1250*/  ISETP.NE.OR P2, PT, R8.reuse, R3.reuse, !P0 ;  /* 0x000000030800720c */ /* 0x0c4fe40004745670 */
[----:B------:R-:W-:-:S07]  /*1260*/  ISETP.NE.OR P1, PT, R8, R3, P0 ;  /* 0x000000030800720c */ /* 0x000fce0000725670 */
[----:B------:R-:W-:-:S04]  /*1270*/  @!P0 MOV R11, R10 ;  /* 0x0000000a000b8202 */ /* 0x000fc80000000f00 */
[--C-:B------:R-:W-:Y:S02]  /*1280*/  @!P2 IMAD.MOV R10, RZ, RZ, R22.reuse ;  /* 0x000000ffff0aa224 */ /* 0x100fe400078e0216 */
[----:B------:R-:W-:-:S03]  /*1290*/  @!P1 IMAD.MOV R11, RZ, RZ, R22 ;  /* 0x000000ffff0b9224 */ /* 0x000fc600078e0216 */
[----:B------:R-:W-:Y:S02]  /*12a0*/  @P0 VIADDMNMX.U32 R23, R23, 0x1, R10, PT ;  /* 0x0000000117170846 */ /* 0x000fe4000380000a */
[----:B------:R-:W-:-:S05]  /*12b0*/  @!P0 VIADDMNMX.U32 R23, R20, 0x1, R11, PT ;  /* 0x0000000114178846 */ /* 0x000fca000380000b */
[----:B------:R0:W-:Y:S02]  /*12c0*/  ST.E desc[UR36][R6.64+0x8], R23 ;  /* 0x0000081706007985 */ /* 0x0001e4000c101924 */
.L_x_18:
[----:B------:R-:W-:Y:S05]  /*12d0*/  BSYNC.RECONVERGENT B1 ;  /* 0x0000000000017941 */ /* 0x000fea0003800200 */
.L_x_17:
[----:B------:R-:W-:-:S05]  /*12e0*/  VIADD R13, R13, 0x1 ;  /* 0x000000010d0d7836 */ /* 0x000fca0000000000 */
[----:B------:R-:W-:-:S13]  /*12f0*/  ISETP.NE.AND P0, PT, R13, R14, PT ;  /* 0x0000000e0d00720c */ /* 0x000fda0003f05270 */
[----:B------:R-:W-:Y:S05]  /*1300*/  @P0 BRA `(.L_x_19) ;  /* 0xfffffff400980947 */ /* 0x000fea000383ffff */
.L_x_2:
[----:B------:R-:W-:Y:S05]  /*1310*/  BSYNC.RECONVERGENT B0 ;  /* 0x0000000000007941 */ /* 0x000fea0003800200 */
.L_x_1:
[----:B------:R-:W-:Y:S01]  /*1320*/  IMAD.WIDE R2, R15, 0x4, R4 ;  /* 0x000000040f027825 */ /* 0x000fe200078e0204 */
[----:B------:R-:W1:Y:S05]  /*1330*/  LDCU UR4, c[0x0][0x398] ;  /* 0x00007300ff0477ac */ /* 0x000e6a0008000800 */
[----:B------:R-:W1:Y:S02]  /*1340*/  LD.E R2, desc[UR36][R2.64] ;  /* 0x0000002402027980 */ /* 0x000e64000c101900 */
[----:B-1----:R-:W-:Y:S01]  /*1350*/  ISETP.GT.AND P0, PT, R2, UR4, PT ;  /* 0x0000000402007c0c */ /* 0x002fe2000bf04270 */
[----:B------:R-:W1:-:S12]  /*1360*/  LDCU UR4, c[0x0][0x390] ;  /* 0x00007200ff0477ac */ /* 0x000e580008000800 */
[----:B0-----:R-:W2:Y:S01]  /*1370*/  @!P0 LDG.E R6, desc[UR36][R16.64] ;  /* 0x0000002410068981 */ /* 0x001ea2000c1e1900 */
[----:B------:R-:W-:Y:S02]  /*1380*/  IMAD.IADD R19, R18, 0x1, R19 ;  /* 0x0000000112137824 */ /* 0x000fe400078e0213 */
[----:B------:R-:W-:Y:S01]  /*1390*/  IMAD.IADD R0, R0, 0x1, -R18 ;  /* 0x0000000100007824 */ /* 0x000fe200078e0a12 */
[----:B--2---:R-:W-:-:S05]  /*13a0*/  @!P0 IADD3 R7, PT, PT, R6, 0x1, RZ ;  /* 0x0000000106078810 */ /* 0x004fca0007ffe0ff */
[----:B------:R0:W-:Y:S01]  /*13b0*/  @!P0 STG.E desc[UR36][R16.64], R7 ;  /* 0x0000000710008986 */ /* 0x0001e2000c101924 */
[----:B-1----:R-:W-:-:S13]  /*13c0*/  ISETP.GE.AND P0, PT, R19, UR4, PT ;  /* 0x0000000413007c0c */ /* 0x002fda000bf06270 */
[----:B0-----:R-:W-:Y:S05]  /*13d0*/  @!P0 BRA `(.L_x_20) ;  /* 0xffffffec007c8947 */ /* 0x001fea000383ffff */
[----:B------:R-:W-:Y:S05]  /*13e0*/  EXIT ;  /* 0x000000000000794d */ /* 0x000fea0003800000 */
.L_x_21:
[----:B------:R-:W-:-:S00]  /*13f0*/  BRA `(.L_x_21) ;  /* 0xfffffffc00fc7947 */ /* 0x000fc0000383ffff */
[----:B------:R-:W-:-:S00]  /*1400*/  NOP ;  /* 0x0000000000007918 */ /* 0x000fc00000000000 */
[----:B------:R-:W-:-:S00]  /*1410*/  NOP ;  /* 0x0000000000007918 */ /* 0x000fc00000000000 */
[----:B------:R-:W-:-:S00]  /*1420*/  NOP ;  /* 0x0000000000007918 */ /* 0x000fc00000000000 */
[----:B------:R-:W-:-:S00]  /*1430*/  NOP ;  /* 0x0000000000007918 */ /* 0x000fc00000000000 */
[----:B------:R-:W-:-:S00]  /*1440*/  NOP ;  /* 0x0000000000007918 */ /* 0x000fc00000000000 */
[----:B------:R-:W-:-:S00]  /*1450*/  NOP ;  /* 0x0000000000007918 */ /* 0x000fc00000000000 */
[----:B------:R-:W-:-:S00]  /*1460*/  NOP ;  /* 0x0000000000007918 */ /* 0x000fc00000000000 */
[----:B------:R-:W-:-:S00]  /*1470*/  NOP ;  /* 0x0000000000007918 */ /* 0x000fc00000000000 */
.L_x_22:


//--------------------- .nv.shared.reserved.0     --------------------------
	.section	.nv.shared.reserved.0,"aw",@nobits
	.weak		__nv_reservedSMEM_offset_0_alias
	.size		__nv_reservedSMEM_offset_0_alias, 0, 64
	.other		__nv_reservedSMEM_offset_0_alias,@"STO_CUDA_RESERVED_SHARED STV_DEFAULT"
__nv_reservedSMEM_offset_0_alias:
	.zero		0
	.zero		64


//--------------------- .nv.constant0._Z11compMatchesPcS_iiiPi --------------------------
	.section	.nv.constant0._Z11compMatchesPcS_iiiPi,"a",@progbits
	.sectionflags	@""
	.align	4
.nv.constant0._Z11compMatchesPcS_iiiPi:
	.zero		936


//--------------------- SYMBOLS --------------------------

	.type		.nv.reservedSmem.offset0,@object
	.size		.nv.reservedSmem.offset0,0x4
	.type		malloc,@function
